//
// Generated by NVIDIA NVVM Compiler
//
// Compiler Build ID: CL-36424714
// Cuda compilation tools, release 13.0, V13.0.88
// Based on NVVM 20.0.0
//

.version 9.0
.target sm_100
.address_size 64

	// .globl	_ZN3cub18CUB_300001_SM_10006detail11EmptyKernelIvEEvv
.global .align 1 .b8 _ZN34_INTERNAL_28917f9b_4_k_cu_35345dfd4cuda3std3__45__cpo5beginE[1];
.global .align 1 .b8 _ZN34_INTERNAL_28917f9b_4_k_cu_35345dfd4cuda3std3__45__cpo3endE[1];
.global .align 1 .b8 _ZN34_INTERNAL_28917f9b_4_k_cu_35345dfd4cuda3std3__45__cpo6cbeginE[1];
.global .align 1 .b8 _ZN34_INTERNAL_28917f9b_4_k_cu_35345dfd4cuda3std3__45__cpo4cendE[1];
.global .align 1 .b8 _ZN34_INTERNAL_28917f9b_4_k_cu_35345dfd4cuda3std3__45__cpo6rbeginE[1];
.global .align 1 .b8 _ZN34_INTERNAL_28917f9b_4_k_cu_35345dfd4cuda3std3__45__cpo4rendE[1];
.global .align 1 .b8 _ZN34_INTERNAL_28917f9b_4_k_cu_35345dfd4cuda3std3__45__cpo7crbeginE[1];
.global .align 1 .b8 _ZN34_INTERNAL_28917f9b_4_k_cu_35345dfd4cuda3std3__45__cpo5crendE[1];
.global .align 1 .b8 _ZN34_INTERNAL_28917f9b_4_k_cu_35345dfd4cuda3std3__436_GLOBAL__N__28917f9b_4_k_cu_35345dfd6ignoreE[1];
.global .align 1 .b8 _ZN34_INTERNAL_28917f9b_4_k_cu_35345dfd4cuda3std3__419piecewise_constructE[1];
.global .align 1 .b8 _ZN34_INTERNAL_28917f9b_4_k_cu_35345dfd4cuda3std3__48in_placeE[1];
.global .align 1 .b8 _ZN34_INTERNAL_28917f9b_4_k_cu_35345dfd4cuda3std3__420unreachable_sentinelE[1];
.global .align 1 .b8 _ZN34_INTERNAL_28917f9b_4_k_cu_35345dfd4cuda3std3__47nulloptE[1];
.global .align 1 .b8 _ZN34_INTERNAL_28917f9b_4_k_cu_35345dfd4cuda3std3__48unexpectE[1];
.global .align 1 .b8 _ZN34_INTERNAL_28917f9b_4_k_cu_35345dfd4cuda3std6ranges3__45__cpo4swapE[1];
.global .align 1 .b8 _ZN34_INTERNAL_28917f9b_4_k_cu_35345dfd4cuda3std6ranges3__45__cpo9iter_moveE[1];
.global .align 1 .b8 _ZN34_INTERNAL_28917f9b_4_k_cu_35345dfd4cuda3std6ranges3__45__cpo5beginE[1];
.global .align 1 .b8 _ZN34_INTERNAL_28917f9b_4_k_cu_35345dfd4cuda3std6ranges3__45__cpo3endE[1];
.global .align 1 .b8 _ZN34_INTERNAL_28917f9b_4_k_cu_35345dfd4cuda3std6ranges3__45__cpo6cbeginE[1];
.global .align 1 .b8 _ZN34_INTERNAL_28917f9b_4_k_cu_35345dfd4cuda3std6ranges3__45__cpo4cendE[1];
.global .align 1 .b8 _ZN34_INTERNAL_28917f9b_4_k_cu_35345dfd4cuda3std6ranges3__45__cpo7advanceE[1];
.global .align 1 .b8 _ZN34_INTERNAL_28917f9b_4_k_cu_35345dfd4cuda3std6ranges3__45__cpo9iter_swapE[1];
.global .align 1 .b8 _ZN34_INTERNAL_28917f9b_4_k_cu_35345dfd4cuda3std6ranges3__45__cpo4nextE[1];
.global .align 1 .b8 _ZN34_INTERNAL_28917f9b_4_k_cu_35345dfd4cuda3std6ranges3__45__cpo4prevE[1];
.global .align 1 .b8 _ZN34_INTERNAL_28917f9b_4_k_cu_35345dfd4cuda3std6ranges3__45__cpo4dataE[1];
.global .align 1 .b8 _ZN34_INTERNAL_28917f9b_4_k_cu_35345dfd4cuda3std6ranges3__45__cpo5cdataE[1];
.global .align 1 .b8 _ZN34_INTERNAL_28917f9b_4_k_cu_35345dfd4cuda3std6ranges3__45__cpo4sizeE[1];
.global .align 1 .b8 _ZN34_INTERNAL_28917f9b_4_k_cu_35345dfd4cuda3std6ranges3__45__cpo5ssizeE[1];
.global .align 1 .b8 _ZN34_INTERNAL_28917f9b_4_k_cu_35345dfd4cuda3std6ranges3__45__cpo8distanceE[1];
.global .align 1 .b8 _ZN34_INTERNAL_28917f9b_4_k_cu_35345dfd6thrust24THRUST_300001_SM_1000_NS8cuda_cub3parE[1];
.global .align 1 .b8 _ZN34_INTERNAL_28917f9b_4_k_cu_35345dfd6thrust24THRUST_300001_SM_1000_NS8cuda_cub10par_nosyncE[1];
.global .align 1 .b8 _ZN34_INTERNAL_28917f9b_4_k_cu_35345dfd6thrust24THRUST_300001_SM_1000_NS6system6detail10sequential3seqE[1];
.global .align 1 .b8 _ZN34_INTERNAL_28917f9b_4_k_cu_35345dfd6thrust24THRUST_300001_SM_1000_NS6system3cpp3parE[1];
.global .align 1 .b8 _ZN34_INTERNAL_28917f9b_4_k_cu_35345dfd6thrust24THRUST_300001_SM_1000_NS12placeholders2_1E[1];
.global .align 1 .b8 _ZN34_INTERNAL_28917f9b_4_k_cu_35345dfd6thrust24THRUST_300001_SM_1000_NS12placeholders2_2E[1];
.global .align 1 .b8 _ZN34_INTERNAL_28917f9b_4_k_cu_35345dfd6thrust24THRUST_300001_SM_1000_NS12placeholders2_3E[1];
.global .align 1 .b8 _ZN34_INTERNAL_28917f9b_4_k_cu_35345dfd6thrust24THRUST_300001_SM_1000_NS12placeholders2_4E[1];
.global .align 1 .b8 _ZN34_INTERNAL_28917f9b_4_k_cu_35345dfd6thrust24THRUST_300001_SM_1000_NS12placeholders2_5E[1];
.global .align 1 .b8 _ZN34_INTERNAL_28917f9b_4_k_cu_35345dfd6thrust24THRUST_300001_SM_1000_NS12placeholders2_6E[1];
.global .align 1 .b8 _ZN34_INTERNAL_28917f9b_4_k_cu_35345dfd6thrust24THRUST_300001_SM_1000_NS12placeholders2_7E[1];
.global .align 1 .b8 _ZN34_INTERNAL_28917f9b_4_k_cu_35345dfd6thrust24THRUST_300001_SM_1000_NS12placeholders2_8E[1];
.global .align 1 .b8 _ZN34_INTERNAL_28917f9b_4_k_cu_35345dfd6thrust24THRUST_300001_SM_1000_NS12placeholders2_9E[1];
.global .align 1 .b8 _ZN34_INTERNAL_28917f9b_4_k_cu_35345dfd6thrust24THRUST_300001_SM_1000_NS12placeholders3_10E[1];
.global .align 1 .b8 _ZN34_INTERNAL_28917f9b_4_k_cu_35345dfd6thrust24THRUST_300001_SM_1000_NS3seqE[1];
.global .align 1 .b8 _ZN34_INTERNAL_28917f9b_4_k_cu_35345dfd6thrust24THRUST_300001_SM_1000_NS6deviceE[1];

.visible .entry _ZN3cub18CUB_300001_SM_10006detail11EmptyKernelIvEEvv()
{


	ret;

}


// ===== COMPILED SASS (sm_100) =====

	.target	sm_100

	.elftype	@"ET_EXEC"


//--------------------- .note.nv.tkinfo           --------------------------
	.section	.note.nv.tkinfo,"",@"SHT_NOTE"
	.sectionflags	@"SHF_NOTE_NV_TKINFO"
	.tkinfo
        /*0018*/ 	.word	0x00000002
        /*0030*/ 	.string	""
        /*0030*/ 	.string	"ptxas"
        /*0030*/ 	.string	"Cuda compilation tools, release 13.0, V13.0.88"
        /*0030*/ 	.string	"Build cuda_13.0.r13.0/compiler.36424714_0"
        /*0030*/ 	.string	"-arch sm_100 -m 64 "



//--------------------- .note.nv.cuinfo           --------------------------
	.section	.note.nv.cuinfo,"",@"SHT_NOTE"
	.sectionflags	@"SHF_NOTE_NV_CUINFO"
        /*0018*/ 	.short	0x0002
        /*001a*/ 	.short	0x0064
        /*001c*/ 	.short	0x0082
	.zero		2


//--------------------- .nv.info                  --------------------------
	.section	.nv.info,"",@"SHT_CUDA_INFO"
	.align	4


	//----- nvinfo : EIATTR_REGCOUNT
	.align		4
        /*0000*/ 	.byte	0x04, 0x2f
        /*0002*/ 	.short	(.L_46 - .L_45)
	.align		4
.L_45:
        /*0004*/ 	.word	index@(_ZN3cub18CUB_300001_SM_10006detail11EmptyKernelIvEEvv)
        /*0008*/ 	.word	0x00000004


	//----- nvinfo : EIATTR_FRAME_SIZE
	.align		4
.L_46:
        /*000c*/ 	.byte	0x04, 0x11
        /*000e*/ 	.short	(.L_48 - .L_47)
	.align		4
.L_47:
        /*0010*/ 	.word	index@(_ZN3cub18CUB_300001_SM_10006detail11EmptyKernelIvEEvv)
        /*0014*/ 	.word	0x00000000


	//----- nvinfo : EIATTR_MIN_STACK_SIZE
	.align		4
.L_48:
        /*0018*/ 	.byte	0x04, 0x12
        /*001a*/ 	.short	(.L_50 - .L_49)
	.align		4
.L_49:
        /*001c*/ 	.word	index@(_ZN3cub18CUB_300001_SM_10006detail11EmptyKernelIvEEvv)
        /*0020*/ 	.word	0x00000000
.L_50:


//--------------------- .nv.compat                --------------------------
	.section	.nv.compat,"",@"SHT_CUDA_COMPAT_INFO"
	.align	4
        /*0000*/ 	.byte	0x02, 0x09, 0x00, 0x00, 0x02, 0x02, 0x01, 0x00, 0x02, 0x05, 0x05, 0x00, 0x03, 0x07, 0x01, 0x01
        /*0010*/ 	.byte	0x02, 0x03, 0x00, 0x00, 0x02, 0x06, 0x01, 0x00, 0x04, 0x0b, 0x08, 0x00, 0x09, 0x00, 0x00, 0x00
        /*0020*/ 	.byte	0x00, 0x00, 0x00, 0x00


//--------------------- .nv.info._ZN3cub18CUB_300001_SM_10006detail11EmptyKernelIvEEvv --------------------------
	.section	.nv.info._ZN3cub18CUB_300001_SM_10006detail11EmptyKernelIvEEvv,"",@"SHT_CUDA_INFO"
	.sectionflags	@""
	.align	4


	//----- nvinfo : EIATTR_CUDA_API_VERSION
	.align		4
        /*0000*/ 	.byte	0x04, 0x37
        /*0002*/ 	.short	(.L_52 - .L_51)
.L_51:
        /*0004*/ 	.word	0x00000082


	//----- nvinfo : EIATTR_SPARSE_MMA_MASK
	.align		4
.L_52:
        /*0008*/ 	.byte	0x03, 0x50
        /*000a*/ 	.short	0x0000


	//----- nvinfo : EIATTR_MAXREG_COUNT
	.align		4
        /*000c*/ 	.byte	0x03, 0x1b
        /*000e*/ 	.short	0x00ff


	//----- nvinfo : EIATTR_MERCURY_ISA_VERSION
	.align		4
        /*0010*/ 	.byte	0x03, 0x5f
        /*0012*/ 	.short	0x0101


	//----- nvinfo : EIATTR_VRC_CTA_INIT_COUNT
	.align		4
        /*0014*/ 	.byte	0x02, 0x4a
	.zero		1
	.zero		1


	//----- nvinfo : EIATTR_EXIT_INSTR_OFFSETS
	.align		4
        /*0018*/ 	.byte	0x04, 0x1c
        /*001a*/ 	.short	(.L_54 - .L_53)


	//   ....[0]....
.L_53:
        /*001c*/ 	.word	0x00000010


	//----- nvinfo : EIATTR_SW_WAR
	.align		4
.L_54:
        /*0020*/ 	.byte	0x04, 0x36
        /*0022*/ 	.short	(.L_56 - .L_55)
.L_55:
        /*0024*/ 	.word	0x00000008
.L_56:


//--------------------- .nv.callgraph             --------------------------
	.section	.nv.callgraph,"",@"SHT_CUDA_CALLGRAPH"
	.align	4
	.sectionentsize	8
	.align		4
        /*0000*/ 	.word	0x00000000
	.align		4
        /*0004*/ 	.word	0xffffffff
	.align		4
        /*0008*/ 	.word	0x00000000
	.align		4
        /*000c*/ 	.word	0xfffffffe
	.align		4
        /*0010*/ 	.word	0x00000000
	.align		4
        /*0014*/ 	.word	0xfffffffd
	.align		4
        /*0018*/ 	.word	0x00000000
	.align		4
        /*001c*/ 	.word	0xfffffffc


//--------------------- .nv.constant4             --------------------------
	.section	.nv.constant4,"a",@progbits
	.align	8
	.align		8
.nv.constant4:
        /*0000*/ 	.dword	_ZN34_INTERNAL_28917f9b_4_k_cu_35345dfd4cuda3std3__45__cpo5beginE
	.align		8
        /*0008*/ 	.dword	_ZN34_INTERNAL_28917f9b_4_k_cu_35345dfd4cuda3std3__45__cpo3endE
	.align		8
        /*0010*/ 	.dword	_ZN34_INTERNAL_28917f9b_4_k_cu_35345dfd4cuda3std3__45__cpo6cbeginE
	.align		8
        /*0018*/ 	.dword	_ZN34_INTERNAL_28917f9b_4_k_cu_35345dfd4cuda3std3__45__cpo4cendE
	.align		8
        /*0020*/ 	.dword	_ZN34_INTERNAL_28917f9b_4_k_cu_35345dfd4cuda3std3__45__cpo6rbeginE
	.align		8
        /*0028*/ 	.dword	_ZN34_INTERNAL_28917f9b_4_k_cu_35345dfd4cuda3std3__45__cpo4rendE
	.align		8
        /*0030*/ 	.dword	_ZN34_INTERNAL_28917f9b_4_k_cu_35345dfd4cuda3std3__45__cpo7crbeginE
	.align		8
        /*0038*/ 	.dword	_ZN34_INTERNAL_28917f9b_4_k_cu_35345dfd4cuda3std3__45__cpo5crendE
	.align		8
        /*0040*/ 	.dword	_ZN34_INTERNAL_28917f9b_4_k_cu_35345dfd4cuda3std3__436_GLOBAL__N__28917f9b_4_k_cu_35345dfd6ignoreE
	.align		8
        /*0048*/ 	.dword	_ZN34_INTERNAL_28917f9b_4_k_cu_35345dfd4cuda3std3__419piecewise_constructE
	.align		8
        /*0050*/ 	.dword	_ZN34_INTERNAL_28917f9b_4_k_cu_35345dfd4cuda3std3__48in_placeE
	.align		8
        /*0058*/ 	.dword	_ZN34_INTERNAL_28917f9b_4_k_cu_35345dfd4cuda3std3__420unreachable_sentinelE
	.align		8
        /*0060*/ 	.dword	_ZN34_INTERNAL_28917f9b_4_k_cu_35345dfd4cuda3std3__47nulloptE
	.align		8
        /*0068*/ 	.dword	_ZN34_INTERNAL_28917f9b_4_k_cu_35345dfd4cuda3std3__48unexpectE
	.align		8
        /*0070*/ 	.dword	_ZN34_INTERNAL_28917f9b_4_k_cu_35345dfd4cuda3std6ranges3__45__cpo4swapE
	.align		8
        /*0078*/ 	.dword	_ZN34_INTERNAL_28917f9b_4_k_cu_35345dfd4cuda3std6ranges3__45__cpo9iter_moveE
	.align		8
        /*0080*/ 	.dword	_ZN34_INTERNAL_28917f9b_4_k_cu_35345dfd4cuda3std6ranges3__45__cpo5beginE
	.align		8
        /*0088*/ 	.dword	_ZN34_INTERNAL_28917f9b_4_k_cu_35345dfd4cuda3std6ranges3__45__cpo3endE
	.align		8
        /*0090*/ 	.dword	_ZN34_INTERNAL_28917f9b_4_k_cu_35345dfd4cuda3std6ranges3__45__cpo6cbeginE
	.align		8
        /*0098*/ 	.dword	_ZN34_INTERNAL_28917f9b_4_k_cu_35345dfd4cuda3std6ranges3__45__cpo4cendE
	.align		8
        /*00a0*/ 	.dword	_ZN34_INTERNAL_28917f9b_4_k_cu_35345dfd4cuda3std6ranges3__45__cpo7advanceE
	.align		8
        /*00a8*/ 	.dword	_ZN34_INTERNAL_28917f9b_4_k_cu_35345dfd4cuda3std6ranges3__45__cpo9iter_swapE
	.align		8
        /*00b0*/ 	.dword	_ZN34_INTERNAL_28917f9b_4_k_cu_35345dfd4cuda3std6ranges3__45__cpo4nextE
	.align		8
        /*00b8*/ 	.dword	_ZN34_INTERNAL_28917f9b_4_k_cu_35345dfd4cuda3std6ranges3__45__cpo4prevE
	.align		8
        /*00c0*/ 	.dword	_ZN34_INTERNAL_28917f9b_4_k_cu_35345dfd4cuda3std6ranges3__45__cpo4dataE
	.align		8
        /*00c8*/ 	.dword	_ZN34_INTERNAL_28917f9b_4_k_cu_35345dfd4cuda3std6ranges3__45__cpo5cdataE
	.align		8
        /*00d0*/ 	.dword	_ZN34_INTERNAL_28917f9b_4_k_cu_35345dfd4cuda3std6ranges3__45__cpo4sizeE
	.align		8
        /*00d8*/ 	.dword	_ZN34_INTERNAL_28917f9b_4_k_cu_35345dfd4cuda3std6ranges3__45__cpo5ssizeE
	.align		8
        /*00e0*/ 	.dword	_ZN34_INTERNAL_28917f9b_4_k_cu_35345dfd4cuda3std6ranges3__45__cpo8distanceE
	.align		8
        /*00e8*/ 	.dword	_ZN34_INTERNAL_28917f9b_4_k_cu_35345dfd6thrust24THRUST_300001_SM_1000_NS8cuda_cub3parE
	.align		8
        /*00f0*/ 	.dword	_ZN34_INTERNAL_28917f9b_4_k_cu_35345dfd6thrust24THRUST_300001_SM_1000_NS8cuda_cub10par_nosyncE
	.align		8
        /*00f8*/ 	.dword	_ZN34_INTERNAL_28917f9b_4_k_cu_35345dfd6thrust24THRUST_300001_SM_1000_NS6system6detail10sequential3seqE
	.align		8
        /*0100*/ 	.dword	_ZN34_INTERNAL_28917f9b_4_k_cu_35345dfd6thrust24THRUST_300001_SM_1000_NS6system3cpp3parE
	.align		8
        /*0108*/ 	.dword	_ZN34_INTERNAL_28917f9b_4_k_cu_35345dfd6thrust24THRUST_300001_SM_1000_NS12placeholders2_1E
	.align		8
        /*0110*/ 	.dword	_ZN34_INTERNAL_28917f9b_4_k_cu_35345dfd6thrust24THRUST_300001_SM_1000_NS12placeholders2_2E
	.align		8
        /*0118*/ 	.dword	_ZN34_INTERNAL_28917f9b_4_k_cu_35345dfd6thrust24THRUST_300001_SM_1000_NS12placeholders2_3E
	.align		8
        /*0120*/ 	.dword	_ZN34_INTERNAL_28917f9b_4_k_cu_35345dfd6thrust24THRUST_300001_SM_1000_NS12placeholders2_4E
	.align		8
        /*0128*/ 	.dword	_ZN34_INTERNAL_28917f9b_4_k_cu_35345dfd6thrust24THRUST_300001_SM_1000_NS12placeholders2_5E
	.align		8
        /*0130*/ 	.dword	_ZN34_INTERNAL_28917f9b_4_k_cu_35345dfd6thrust24THRUST_300001_SM_1000_NS12placeholders2_6E
	.align		8
        /*0138*/ 	.dword	_ZN34_INTERNAL_28917f9b_4_k_cu_35345dfd6thrust24THRUST_300001_SM_1000_NS12placeholders2_7E
	.align		8
        /*0140*/ 	.dword	_ZN34_INTERNAL_28917f9b_4_k_cu_35345dfd6thrust24THRUST_300001_SM_1000_NS12placeholders2_8E
	.align		8
        /*0148*/ 	.dword	_ZN34_INTERNAL_28917f9b_4_k_cu_35345dfd6thrust24THRUST_300001_SM_1000_NS12placeholders2_9E
	.align		8
        /*0150*/ 	.dword	_ZN34_INTERNAL_28917f9b_4_k_cu_35345dfd6thrust24THRUST_300001_SM_1000_NS12placeholders3_10E
	.align		8
        /*0158*/ 	.dword	_ZN34_INTERNAL_28917f9b_4_k_cu_35345dfd6thrust24THRUST_300001_SM_1000_NS3seqE
	.align		8
        /*0160*/ 	.dword	_ZN34_INTERNAL_28917f9b_4_k_cu_35345dfd6thrust24THRUST_300001_SM_1000_NS6deviceE


//--------------------- .text._ZN3cub18CUB_300001_SM_10006detail11EmptyKernelIvEEvv --------------------------
	.section	.text._ZN3cub18CUB_300001_SM_10006detail11EmptyKernelIvEEvv,"ax",@progbits
	.align	128
        .global         _ZN3cub18CUB_300001_SM_10006detail11EmptyKernelIvEEvv
        .type           _ZN3cub18CUB_300001_SM_10006detail11EmptyKernelIvEEvv,@function
        .size           _ZN3cub18CUB_300001_SM_10006detail11EmptyKernelIvEEvv,(.L_x_1 - _ZN3cub18CUB_300001_SM_10006detail11EmptyKernelIvEEvv)
        .other          _ZN3cub18CUB_300001_SM_10006detail11EmptyKernelIvEEvv,@"STO_CUDA_ENTRY STV_DEFAULT"
_ZN3cub18CUB_300001_SM_10006detail11EmptyKernelIvEEvv:
.text._ZN3cub18CUB_300001_SM_10006detail11EmptyKernelIvEEvv:
[----:B------:R-:W-:Y:S01]  /*0000*/  LDC R1, c[0x0][0x37c] ;  /* 0x0000df00ff017b82 */ /* 0x000fe20000000800 */
[----:B------:R-:W-:Y:S05]  /*0010*/  EXIT ;  /* 0x000000000000794d */ /* 0x000fea0003800000 */
.L_x_0:
[----:B------:R-:W-:-:S00]  /*0020*/  BRA `(.L_x_0) ;  /* 0xfffffffc00fc7947 */ /* 0x000fc0000383ffff */
[----:B------:R-:W-:-:S00]  /*0030*/  NOP ;  /* 0x0000000000007918 */ /* 0x000fc00000000000 */
        /* <DEDUP_REMOVED lines=12> */
.L_x_1:


//--------------------- .nv.shared.reserved.0     --------------------------
	.section	.nv.shared.reserved.0,"aw",@nobits
	.weak		__nv_reservedSMEM_offset_0_alias
	.size		__nv_reservedSMEM_offset_0_alias, 0, 64
	.other		__nv_reservedSMEM_offset_0_alias,@"STO_CUDA_RESERVED_SHARED STV_DEFAULT"
__nv_reservedSMEM_offset_0_alias:
	.zero		0
	.zero		64


//--------------------- .nv.global                --------------------------
	.section	.nv.global,"aw",@nobits
.nv.global:
	.type		_ZN34_INTERNAL_28917f9b_4_k_cu_35345dfd6thrust24THRUST_300001_SM_1000_NS12placeholders2_8E,@object
	.size		_ZN34_INTERNAL_28917f9b_4_k_cu_35345dfd6thrust24THRUST_300001_SM_1000_NS12placeholders2_8E,(_ZN34_INTERNAL_28917f9b_4_k_cu_35345dfd4cuda3std3__436_GLOBAL__N__28917f9b_4_k_cu_35345dfd6ignoreE - _ZN34_INTERNAL_28917f9b_4_k_cu_35345dfd6thrust24THRUST_300001_SM_1000_NS12placeholders2_8E)
_ZN34_INTERNAL_28917f9b_4_k_cu_35345dfd6thrust24THRUST_300001_SM_1000_NS12placeholders2_8E:
	.zero		1
	.type		_ZN34_INTERNAL_28917f9b_4_k_cu_35345dfd4cuda3std3__436_GLOBAL__N__28917f9b_4_k_cu_35345dfd6ignoreE,@object
	.size		_ZN34_INTERNAL_28917f9b_4_k_cu_35345dfd4cuda3std3__436_GLOBAL__N__28917f9b_4_k_cu_35345dfd6ignoreE,(_ZN34_INTERNAL_28917f9b_4_k_cu_35345dfd4cuda3std6ranges3__45__cpo4dataE - _ZN34_INTERNAL_28917f9b_4_k_cu_35345dfd4cuda3std3__436_GLOBAL__N__28917f9b_4_k_cu_35345dfd6ignoreE)
_ZN34_INTERNAL_28917f9b_4_k_cu_35345dfd4cuda3std3__436_GLOBAL__N__28917f9b_4_k_cu_35345dfd6ignoreE:
	.zero		1
	.type		_ZN34_INTERNAL_28917f9b_4_k_cu_35345dfd4cuda3std6ranges3__45__cpo4dataE,@object
	.size		_ZN34_INTERNAL_28917f9b_4_k_cu_35345dfd4cuda3std6ranges3__45__cpo4dataE,(_ZN34_INTERNAL_28917f9b_4_k_cu_35345dfd6thrust24THRUST_300001_SM_1000_NS6system3cpp3parE - _ZN34_INTERNAL_28917f9b_4_k_cu_35345dfd4cuda3std6ranges3__45__cpo4dataE)
_ZN34_INTERNAL_28917f9b_4_k_cu_35345dfd4cuda3std6ranges3__45__cpo4dataE:
	.zero		1
	.type		_ZN34_INTERNAL_28917f9b_4_k_cu_35345dfd6thrust24THRUST_300001_SM_1000_NS6system3cpp3parE,@object
	.size		_ZN34_INTERNAL_28917f9b_4_k_cu_35345dfd6thrust24THRUST_300001_SM_1000_NS6system3cpp3parE,(_ZN34_INTERNAL_28917f9b_4_k_cu_35345dfd4cuda3std3__45__cpo5beginE - _ZN34_INTERNAL_28917f9b_4_k_cu_35345dfd6thrust24THRUST_300001_SM_1000_NS6system3cpp3parE)
_ZN34_INTERNAL_28917f9b_4_k_cu_35345dfd6thrust24THRUST_300001_SM_1000_NS6system3cpp3parE:
	.zero		1
	.type		_ZN34_INTERNAL_28917f9b_4_k_cu_35345dfd4cuda3std3__45__cpo5beginE,@object
	.size		_ZN34_INTERNAL_28917f9b_4_k_cu_35345dfd4cuda3std3__45__cpo5beginE,(_ZN34_INTERNAL_28917f9b_4_k_cu_35345dfd4cuda3std6ranges3__45__cpo5beginE - _ZN34_INTERNAL_28917f9b_4_k_cu_35345dfd4cuda3std3__45__cpo5beginE)
_ZN34_INTERNAL_28917f9b_4_k_cu_35345dfd4cuda3std3__45__cpo5beginE:
	.zero		1
	.type		_ZN34_INTERNAL_28917f9b_4_k_cu_35345dfd4cuda3std6ranges3__45__cpo5beginE,@object
	.size		_ZN34_INTERNAL_28917f9b_4_k_cu_35345dfd4cuda3std6ranges3__45__cpo5beginE,(_ZN34_INTERNAL_28917f9b_4_k_cu_35345dfd6thrust24THRUST_300001_SM_1000_NS6deviceE - _ZN34_INTERNAL_28917f9b_4_k_cu_35345dfd4cuda3std6ranges3__45__cpo5beginE)
_ZN34_INTERNAL_28917f9b_4_k_cu_35345dfd4cuda3std6ranges3__45__cpo5beginE:
	.zero		1
	.type		_ZN34_INTERNAL_28917f9b_4_k_cu_35345dfd6thrust24THRUST_300001_SM_1000_NS6deviceE,@object
	.size		_ZN34_INTERNAL_28917f9b_4_k_cu_35345dfd6thrust24THRUST_300001_SM_1000_NS6deviceE,(_ZN34_INTERNAL_28917f9b_4_k_cu_35345dfd4cuda3std3__47nulloptE - _ZN34_INTERNAL_28917f9b_4_k_cu_35345dfd6thrust24THRUST_300001_SM_1000_NS6deviceE)
_ZN34_INTERNAL_28917f9b_4_k_cu_35345dfd6thrust24THRUST_300001_SM_1000_NS6deviceE:
	.zero		1
	.type		_ZN34_INTERNAL_28917f9b_4_k_cu_35345dfd4cuda3std3__47nulloptE,@object
	.size		_ZN34_INTERNAL_28917f9b_4_k_cu_35345dfd4cuda3std3__47nulloptE,(_ZN34_INTERNAL_28917f9b_4_k_cu_35345dfd4cuda3std6ranges3__45__cpo8distanceE - _ZN34_INTERNAL_28917f9b_4_k_cu_35345dfd4cuda3std3__47nulloptE)
_ZN34_INTERNAL_28917f9b_4_k_cu_35345dfd4cuda3std3__47nulloptE:
	.zero		1
	.type		_ZN34_INTERNAL_28917f9b_4_k_cu_35345dfd4cuda3std6ranges3__45__cpo8distanceE,@object
	.size		_ZN34_INTERNAL_28917f9b_4_k_cu_35345dfd4cuda3std6ranges3__45__cpo8distanceE,(_ZN34_INTERNAL_28917f9b_4_k_cu_35345dfd6thrust24THRUST_300001_SM_1000_NS12placeholders2_4E - _ZN34_INTERNAL_28917f9b_4_k_cu_35345dfd4cuda3std6ranges3__45__cpo8distanceE)
_ZN34_INTERNAL_28917f9b_4_k_cu_35345dfd4cuda3std6ranges3__45__cpo8distanceE:
	.zero		1
	.type		_ZN34_INTERNAL_28917f9b_4_k_cu_35345dfd6thrust24THRUST_300001_SM_1000_NS12placeholders2_4E,@object
	.size		_ZN34_INTERNAL_28917f9b_4_k_cu_35345dfd6thrust24THRUST_300001_SM_1000_NS12placeholders2_4E,(_ZN34_INTERNAL_28917f9b_4_k_cu_35345dfd4cuda3std3__45__cpo6rbeginE - _ZN34_INTERNAL_28917f9b_4_k_cu_35345dfd6thrust24THRUST_300001_SM_1000_NS12placeholders2_4E)
_ZN34_INTERNAL_28917f9b_4_k_cu_35345dfd6thrust24THRUST_300001_SM_1000_NS12placeholders2_4E:
	.zero		1
	.type		_ZN34_INTERNAL_28917f9b_4_k_cu_35345dfd4cuda3std3__45__cpo6rbeginE,@object
	.size		_ZN34_INTERNAL_28917f9b_4_k_cu_35345dfd4cuda3std3__45__cpo6rbeginE,(_ZN34_INTERNAL_28917f9b_4_k_cu_35345dfd4cuda3std6ranges3__45__cpo7advanceE - _ZN34_INTERNAL_28917f9b_4_k_cu_35345dfd4cuda3std3__45__cpo6rbeginE)
_ZN34_INTERNAL_28917f9b_4_k_cu_35345dfd4cuda3std3__45__cpo6rbeginE:
	.zero		1
	.type		_ZN34_INTERNAL_28917f9b_4_k_cu_35345dfd4cuda3std6ranges3__45__cpo7advanceE,@object
	.size		_ZN34_INTERNAL_28917f9b_4_k_cu_35345dfd4cuda3std6ranges3__45__cpo7advanceE,(_ZN34_INTERNAL_28917f9b_4_k_cu_35345dfd6thrust24THRUST_300001_SM_1000_NS12placeholders3_10E - _ZN34_INTERNAL_28917f9b_4_k_cu_35345dfd4cuda3std6ranges3__45__cpo7advanceE)
_ZN34_INTERNAL_28917f9b_4_k_cu_35345dfd4cuda3std6ranges3__45__cpo7advanceE:
	.zero		1
	.type		_ZN34_INTERNAL_28917f9b_4_k_cu_35345dfd6thrust24THRUST_300001_SM_1000_NS12placeholders3_10E,@object
	.size		_ZN34_INTERNAL_28917f9b_4_k_cu_35345dfd6thrust24THRUST_300001_SM_1000_NS12placeholders3_10E,(_ZN34_INTERNAL_28917f9b_4_k_cu_35345dfd4cuda3std3__48in_placeE - _ZN34_INTERNAL_28917f9b_4_k_cu_35345dfd6thrust24THRUST_300001_SM_1000_NS12placeholders3_10E)
_ZN34_INTERNAL_28917f9b_4_k_cu_35345dfd6thrust24THRUST_300001_SM_1000_NS12placeholders3_10E:
	.zero		1
	.type		_ZN34_INTERNAL_28917f9b_4_k_cu_35345dfd4cuda3std3__48in_placeE,@object
	.size		_ZN34_INTERNAL_28917f9b_4_k_cu_35345dfd4cuda3std3__48in_placeE,(_ZN34_INTERNAL_28917f9b_4_k_cu_35345dfd4cuda3std6ranges3__45__cpo4sizeE - _ZN34_INTERNAL_28917f9b_4_k_cu_35345dfd4cuda3std3__48in_placeE)
_ZN34_INTERNAL_28917f9b_4_k_cu_35345dfd4cuda3std3__48in_placeE:
	.zero		1
	.type		_ZN34_INTERNAL_28917f9b_4_k_cu_35345dfd4cuda3std6ranges3__45__cpo4sizeE,@object
	.size		_ZN34_INTERNAL_28917f9b_4_k_cu_35345dfd4cuda3std6ranges3__45__cpo4sizeE,(_ZN34_INTERNAL_28917f9b_4_k_cu_35345dfd6thrust24THRUST_300001_SM_1000_NS12placeholders2_2E - _ZN34_INTERNAL_28917f9b_4_k_cu_35345dfd4cuda3std6ranges3__45__cpo4sizeE)
_ZN34_INTERNAL_28917f9b_4_k_cu_35345dfd4cuda3std6ranges3__45__cpo4sizeE:
	.zero		1
	.type		_ZN34_INTERNAL_28917f9b_4_k_cu_35345dfd6thrust24THRUST_300001_SM_1000_NS12placeholders2_2E,@object
	.size		_ZN34_INTERNAL_28917f9b_4_k_cu_35345dfd6thrust24THRUST_300001_SM_1000_NS12placeholders2_2E,(_ZN34_INTERNAL_28917f9b_4_k_cu_35345dfd4cuda3std3__45__cpo6cbeginE - _ZN34_INTERNAL_28917f9b_4_k_cu_35345dfd6thrust24THRUST_300001_SM_1000_NS12placeholders2_2E)
_ZN34_INTERNAL_28917f9b_4_k_cu_35345dfd6thrust24THRUST_300001_SM_1000_NS12placeholders2_2E:
	.zero		1
	.type		_ZN34_INTERNAL_28917f9b_4_k_cu_35345dfd4cuda3std3__45__cpo6cbeginE,@object
	.size		_ZN34_INTERNAL_28917f9b_4_k_cu_35345dfd4cuda3std3__45__cpo6cbeginE,(_ZN34_INTERNAL_28917f9b_4_k_cu_35345dfd4cuda3std6ranges3__45__cpo6cbeginE - _ZN34_INTERNAL_28917f9b_4_k_cu_35345dfd4cuda3std3__45__cpo6cbeginE)
_ZN34_INTERNAL_28917f9b_4_k_cu_35345dfd4cuda3std3__45__cpo6cbeginE:
	.zero		1
	.type		_ZN34_INTERNAL_28917f9b_4_k_cu_35345dfd4cuda3std6ranges3__45__cpo6cbeginE,@object
	.size		_ZN34_INTERNAL_28917f9b_4_k_cu_35345dfd4cuda3std6ranges3__45__cpo6cbeginE,(_ZN34_INTERNAL_28917f9b_4_k_cu_35345dfd6thrust24THRUST_300001_SM_1000_NS12placeholders2_6E - _ZN34_INTERNAL_28917f9b_4_k_cu_35345dfd4cuda3std6ranges3__45__cpo6cbeginE)
_ZN34_INTERNAL_28917f9b_4_k_cu_35345dfd4cuda3std6ranges3__45__cpo6cbeginE:
	.zero		1
	.type		_ZN34_INTERNAL_28917f9b_4_k_cu_35345dfd6thrust24THRUST_300001_SM_1000_NS12placeholders2_6E,@object
	.size		_ZN34_INTERNAL_28917f9b_4_k_cu_35345dfd6thrust24THRUST_300001_SM_1000_NS12placeholders2_6E,(_ZN34_INTERNAL_28917f9b_4_k_cu_35345dfd4cuda3std3__45__cpo7crbeginE - _ZN34_INTERNAL_28917f9b_4_k_cu_35345dfd6thrust24THRUST_300001_SM_1000_NS12placeholders2_6E)
_ZN34_INTERNAL_28917f9b_4_k_cu_35345dfd6thrust24THRUST_300001_SM_1000_NS12placeholders2_6E:
	.zero		1
	.type		_ZN34_INTERNAL_28917f9b_4_k_cu_35345dfd4cuda3std3__45__cpo7crbeginE,@object
	.size		_ZN34_INTERNAL_28917f9b_4_k_cu_35345dfd4cuda3std3__45__cpo7crbeginE,(_ZN34_INTERNAL_28917f9b_4_k_cu_35345dfd4cuda3std6ranges3__45__cpo4nextE - _ZN34_INTERNAL_28917f9b_4_k_cu_35345dfd4cuda3std3__45__cpo7crbeginE)
_ZN34_INTERNAL_28917f9b_4_k_cu_35345dfd4cuda3std3__45__cpo7crbeginE:
	.zero		1
	.type		_ZN34_INTERNAL_28917f9b_4_k_cu_35345dfd4cuda3std6ranges3__45__cpo4nextE,@object
	.size		_ZN34_INTERNAL_28917f9b_4_k_cu_35345dfd4cuda3std6ranges3__45__cpo4nextE,(_ZN34_INTERNAL_28917f9b_4_k_cu_35345dfd4cuda3std6ranges3__45__cpo4swapE - _ZN34_INTERNAL_28917f9b_4_k_cu_35345dfd4cuda3std6ranges3__45__cpo4nextE)
_ZN34_INTERNAL_28917f9b_4_k_cu_35345dfd4cuda3std6ranges3__45__cpo4nextE:
	.zero		1
	.type		_ZN34_INTERNAL_28917f9b_4_k_cu_35345dfd4cuda3std6ranges3__45__cpo4swapE,@object
	.size		_ZN34_INTERNAL_28917f9b_4_k_cu_35345dfd4cuda3std6ranges3__45__cpo4swapE,(_ZN34_INTERNAL_28917f9b_4_k_cu_35345dfd6thrust24THRUST_300001_SM_1000_NS8cuda_cub10par_nosyncE - _ZN34_INTERNAL_28917f9b_4_k_cu_35345dfd4cuda3std6ranges3__45__cpo4swapE)
_ZN34_INTERNAL_28917f9b_4_k_cu_35345dfd4cuda3std6ranges3__45__cpo4swapE:
	.zero		1
	.type		_ZN34_INTERNAL_28917f9b_4_k_cu_35345dfd6thrust24THRUST_300001_SM_1000_NS8cuda_cub10par_nosyncE,@object
	.size		_ZN34_INTERNAL_28917f9b_4_k_cu_35345dfd6thrust24THRUST_300001_SM_1000_NS8cuda_cub10par_nosyncE,(_ZN34_INTERNAL_28917f9b_4_k_cu_35345dfd6thrust24THRUST_300001_SM_1000_NS3seqE - _ZN34_INTERNAL_28917f9b_4_k_cu_35345dfd6thrust24THRUST_300001_SM_1000_NS8cuda_cub10par_nosyncE)
_ZN34_INTERNAL_28917f9b_4_k_cu_35345dfd6thrust24THRUST_300001_SM_1000_NS8cuda_cub10par_nosyncE:
	.zero		1
	.type		_ZN34_INTERNAL_28917f9b_4_k_cu_35345dfd6thrust24THRUST_300001_SM_1000_NS3seqE,@object
	.size		_ZN34_INTERNAL_28917f9b_4_k_cu_35345dfd6thrust24THRUST_300001_SM_1000_NS3seqE,(_ZN34_INTERNAL_28917f9b_4_k_cu_35345dfd4cuda3std3__420unreachable_sentinelE - _ZN34_INTERNAL_28917f9b_4_k_cu_35345dfd6thrust24THRUST_300001_SM_1000_NS3seqE)
_ZN34_INTERNAL_28917f9b_4_k_cu_35345dfd6thrust24THRUST_300001_SM_1000_NS3seqE:
	.zero		1
	.type		_ZN34_INTERNAL_28917f9b_4_k_cu_35345dfd4cuda3std3__420unreachable_sentinelE,@object
	.size		_ZN34_INTERNAL_28917f9b_4_k_cu_35345dfd4cuda3std3__420unreachable_sentinelE,(_ZN34_INTERNAL_28917f9b_4_k_cu_35345dfd4cuda3std6ranges3__45__cpo5ssizeE - _ZN34_INTERNAL_28917f9b_4_k_cu_35345dfd4cuda3std3__420unreachable_sentinelE)
_ZN34_INTERNAL_28917f9b_4_k_cu_35345dfd4cuda3std3__420unreachable_sentinelE:
	.zero		1
	.type		_ZN34_INTERNAL_28917f9b_4_k_cu_35345dfd4cuda3std6ranges3__45__cpo5ssizeE,@object
	.size		_ZN34_INTERNAL_28917f9b_4_k_cu_35345dfd4cuda3std6ranges3__45__cpo5ssizeE,(_ZN34_INTERNAL_28917f9b_4_k_cu_35345dfd6thrust24THRUST_300001_SM_1000_NS12placeholders2_3E - _ZN34_INTERNAL_28917f9b_4_k_cu_35345dfd4cuda3std6ranges3__45__cpo5ssizeE)
_ZN34_INTERNAL_28917f9b_4_k_cu_35345dfd4cuda3std6ranges3__45__cpo5ssizeE:
	.zero		1
	.type		_ZN34_INTERNAL_28917f9b_4_k_cu_35345dfd6thrust24THRUST_300001_SM_1000_NS12placeholders2_3E,@object
	.size		_ZN34_INTERNAL_28917f9b_4_k_cu_35345dfd6thrust24THRUST_300001_SM_1000_NS12placeholders2_3E,(_ZN34_INTERNAL_28917f9b_4_k_cu_35345dfd4cuda3std3__45__cpo4cendE - _ZN34_INTERNAL_28917f9b_4_k_cu_35345dfd6thrust24THRUST_300001_SM_1000_NS12placeholders2_3E)
_ZN34_INTERNAL_28917f9b_4_k_cu_35345dfd6thrust24THRUST_300001_SM_1000_NS12placeholders2_3E:
	.zero		1
	.type		_ZN34_INTERNAL_28917f9b_4_k_cu_35345dfd4cuda3std3__45__cpo4cendE,@object
	.size		_ZN34_INTERNAL_28917f9b_4_k_cu_35345dfd4cuda3std3__45__cpo4cendE,(_ZN34_INTERNAL_28917f9b_4_k_cu_35345dfd4cuda3std6ranges3__45__cpo4cendE - _ZN34_INTERNAL_28917f9b_4_k_cu_35345dfd4cuda3std3__45__cpo4cendE)
_ZN34_INTERNAL_28917f9b_4_k_cu_35345dfd4cuda3std3__45__cpo4cendE:
	.zero		1
	.type		_ZN34_INTERNAL_28917f9b_4_k_cu_35345dfd4cuda3std6ranges3__45__cpo4cendE,@object
	.size		_ZN34_INTERNAL_28917f9b_4_k_cu_35345dfd4cuda3std6ranges3__45__cpo4cendE,(_ZN34_INTERNAL_28917f9b_4_k_cu_35345dfd6thrust24THRUST_300001_SM_1000_NS12placeholders2_7E - _ZN34_INTERNAL_28917f9b_4_k_cu_35345dfd4cuda3std6ranges3__45__cpo4cendE)
_ZN34_INTERNAL_28917f9b_4_k_cu_35345dfd4cuda3std6ranges3__45__cpo4cendE:
	.zero		1
	.type		_ZN34_INTERNAL_28917f9b_4_k_cu_35345dfd6thrust24THRUST_300001_SM_1000_NS12placeholders2_7E,@object
	.size		_ZN34_INTERNAL_28917f9b_4_k_cu_35345dfd6thrust24THRUST_300001_SM_1000_NS12placeholders2_7E,(_ZN34_INTERNAL_28917f9b_4_k_cu_35345dfd4cuda3std3__45__cpo5crendE - _ZN34_INTERNAL_28917f9b_4_k_cu_35345dfd6thrust24THRUST_300001_SM_1000_NS12placeholders2_7E)
_ZN34_INTERNAL_28917f9b_4_k_cu_35345dfd6thrust24THRUST_300001_SM_1000_NS12placeholders2_7E:
	.zero		1
	.type		_ZN34_INTERNAL_28917f9b_4_k_cu_35345dfd4cuda3std3__45__cpo5crendE,@object
	.size		_ZN34_INTERNAL_28917f9b_4_k_cu_35345dfd4cuda3std3__45__cpo5crendE,(_ZN34_INTERNAL_28917f9b_4_k_cu_35345dfd4cuda3std6ranges3__45__cpo4prevE - _ZN34_INTERNAL_28917f9b_4_k_cu_35345dfd4cuda3std3__45__cpo5crendE)
_ZN34_INTERNAL_28917f9b_4_k_cu_35345dfd4cuda3std3__45__cpo5crendE:
	.zero		1
	.type		_ZN34_INTERNAL_28917f9b_4_k_cu_35345dfd4cuda3std6ranges3__45__cpo4prevE,@object
	.size		_ZN34_INTERNAL_28917f9b_4_k_cu_35345dfd4cuda3std6ranges3__45__cpo4prevE,(_ZN34_INTERNAL_28917f9b_4_k_cu_35345dfd4cuda3std6ranges3__45__cpo9iter_moveE - _ZN34_INTERNAL_28917f9b_4_k_cu_35345dfd4cuda3std6ranges3__45__cpo4prevE)
_ZN34_INTERNAL_28917f9b_4_k_cu_35345dfd4cuda3std6ranges3__45__cpo4prevE:
	.zero		1
	.type		_ZN34_INTERNAL_28917f9b_4_k_cu_35345dfd4cuda3std6ranges3__45__cpo9iter_moveE,@object
	.size		_ZN34_INTERNAL_28917f9b_4_k_cu_35345dfd4cuda3std6ranges3__45__cpo9iter_moveE,(_ZN34_INTERNAL_28917f9b_4_k_cu_35345dfd6thrust24THRUST_300001_SM_1000_NS6system6detail10sequential3seqE - _ZN34_INTERNAL_28917f9b_4_k_cu_35345dfd4cuda3std6ranges3__45__cpo9iter_moveE)
_ZN34_INTERNAL_28917f9b_4_k_cu_35345dfd4cuda3std6ranges3__45__cpo9iter_moveE:
	.zero		1
	.type		_ZN34_INTERNAL_28917f9b_4_k_cu_35345dfd6thrust24THRUST_300001_SM_1000_NS6system6detail10sequential3seqE,@object
	.size		_ZN34_INTERNAL_28917f9b_4_k_cu_35345dfd6thrust24THRUST_300001_SM_1000_NS6system6detail10sequential3seqE,(_ZN34_INTERNAL_28917f9b_4_k_cu_35345dfd6thrust24THRUST_300001_SM_1000_NS12placeholders2_9E - _ZN34_INTERNAL_28917f9b_4_k_cu_35345dfd6thrust24THRUST_300001_SM_1000_NS6system6detail10sequential3seqE)
_ZN34_INTERNAL_28917f9b_4_k_cu_35345dfd6thrust24THRUST_300001_SM_1000_NS6system6detail10sequential3seqE:
	.zero		1
	.type		_ZN34_INTERNAL_28917f9b_4_k_cu_35345dfd6thrust24THRUST_300001_SM_1000_NS12placeholders2_9E,@object
	.size		_ZN34_INTERNAL_28917f9b_4_k_cu_35345dfd6thrust24THRUST_300001_SM_1000_NS12placeholders2_9E,(_ZN34_INTERNAL_28917f9b_4_k_cu_35345dfd4cuda3std3__419piecewise_constructE - _ZN34_INTERNAL_28917f9b_4_k_cu_35345dfd6thrust24THRUST_300001_SM_1000_NS12placeholders2_9E)
_ZN34_INTERNAL_28917f9b_4_k_cu_35345dfd6thrust24THRUST_300001_SM_1000_NS12placeholders2_9E:
	.zero		1
	.type		_ZN34_INTERNAL_28917f9b_4_k_cu_35345dfd4cuda3std3__419piecewise_constructE,@object
	.size		_ZN34_INTERNAL_28917f9b_4_k_cu_35345dfd4cuda3std3__419piecewise_constructE,(_ZN34_INTERNAL_28917f9b_4_k_cu_35345dfd4cuda3std6ranges3__45__cpo5cdataE - _ZN34_INTERNAL_28917f9b_4_k_cu_35345dfd4cuda3std3__419piecewise_constructE)
_ZN34_INTERNAL_28917f9b_4_k_cu_35345dfd4cuda3std3__419piecewise_constructE:
	.zero		1
	.type		_ZN34_INTERNAL_28917f9b_4_k_cu_35345dfd4cuda3std6ranges3__45__cpo5cdataE,@object
	.size		_ZN34_INTERNAL_28917f9b_4_k_cu_35345dfd4cuda3std6ranges3__45__cpo5cdataE,(_ZN34_INTERNAL_28917f9b_4_k_cu_35345dfd6thrust24THRUST_300001_SM_1000_NS12placeholders2_1E - _ZN34_INTERNAL_28917f9b_4_k_cu_35345dfd4cuda3std6ranges3__45__cpo5cdataE)
_ZN34_INTERNAL_28917f9b_4_k_cu_35345dfd4cuda3std6ranges3__45__cpo5cdataE:
	.zero		1
	.type		_ZN34_INTERNAL_28917f9b_4_k_cu_35345dfd6thrust24THRUST_300001_SM_1000_NS12placeholders2_1E,@object
	.size		_ZN34_INTERNAL_28917f9b_4_k_cu_35345dfd6thrust24THRUST_300001_SM_1000_NS12placeholders2_1E,(_ZN34_INTERNAL_28917f9b_4_k_cu_35345dfd4cuda3std3__45__cpo3endE - _ZN34_INTERNAL_28917f9b_4_k_cu_35345dfd6thrust24THRUST_300001_SM_1000_NS12placeholders2_1E)
_ZN34_INTERNAL_28917f9b_4_k_cu_35345dfd6thrust24THRUST_300001_SM_1000_NS12placeholders2_1E:
	.zero		1
	.type		_ZN34_INTERNAL_28917f9b_4_k_cu_35345dfd4cuda3std3__45__cpo3endE,@object
	.size		_ZN34_INTERNAL_28917f9b_4_k_cu_35345dfd4cuda3std3__45__cpo3endE,(_ZN34_INTERNAL_28917f9b_4_k_cu_35345dfd4cuda3std6ranges3__45__cpo3endE - _ZN34_INTERNAL_28917f9b_4_k_cu_35345dfd4cuda3std3__45__cpo3endE)
_ZN34_INTERNAL_28917f9b_4_k_cu_35345dfd4cuda3std3__45__cpo3endE:
	.zero		1
	.type		_ZN34_INTERNAL_28917f9b_4_k_cu_35345dfd4cuda3std6ranges3__45__cpo3endE,@object
	.size		_ZN34_INTERNAL_28917f9b_4_k_cu_35345dfd4cuda3std6ranges3__45__cpo3endE,(_ZN34_INTERNAL_28917f9b_4_k_cu_35345dfd6thrust24THRUST_300001_SM_1000_NS12placeholders2_5E - _ZN34_INTERNAL_28917f9b_4_k_cu_35345dfd4cuda3std6ranges3__45__cpo3endE)
_ZN34_INTERNAL_28917f9b_4_k_cu_35345dfd4cuda3std6ranges3__45__cpo3endE:
	.zero		1
	.type		_ZN34_INTERNAL_28917f9b_4_k_cu_35345dfd6thrust24THRUST_300001_SM_1000_NS12placeholders2_5E,@object
	.size		_ZN34_INTERNAL_28917f9b_4_k_cu_35345dfd6thrust24THRUST_300001_SM_1000_NS12placeholders2_5E,(_ZN34_INTERNAL_28917f9b_4_k_cu_35345dfd4cuda3std3__45__cpo4rendE - _ZN34_INTERNAL_28917f9b_4_k_cu_35345dfd6thrust24THRUST_300001_SM_1000_NS12placeholders2_5E)
_ZN34_INTERNAL_28917f9b_4_k_cu_35345dfd6thrust24THRUST_300001_SM_1000_NS12placeholders2_5E:
	.zero		1
	.type		_ZN34_INTERNAL_28917f9b_4_k_cu_35345dfd4cuda3std3__45__cpo4rendE,@object
	.size		_ZN34_INTERNAL_28917f9b_4_k_cu_35345dfd4cuda3std3__45__cpo4rendE,(_ZN34_INTERNAL_28917f9b_4_k_cu_35345dfd4cuda3std6ranges3__45__cpo9iter_swapE - _ZN34_INTERNAL_28917f9b_4_k_cu_35345dfd4cuda3std3__45__cpo4rendE)
_ZN34_INTERNAL_28917f9b_4_k_cu_35345dfd4cuda3std3__45__cpo4rendE:
	.zero		1
	.type		_ZN34_INTERNAL_28917f9b_4_k_cu_35345dfd4cuda3std6ranges3__45__cpo9iter_swapE,@object
	.size		_ZN34_INTERNAL_28917f9b_4_k_cu_35345dfd4cuda3std6ranges3__45__cpo9iter_swapE,(_ZN34_INTERNAL_28917f9b_4_k_cu_35345dfd4cuda3std3__48unexpectE - _ZN34_INTERNAL_28917f9b_4_k_cu_35345dfd4cuda3std6ranges3__45__cpo9iter_swapE)
_ZN34_INTERNAL_28917f9b_4_k_cu_35345dfd4cuda3std6ranges3__45__cpo9iter_swapE:
	.zero		1
	.type		_ZN34_INTERNAL_28917f9b_4_k_cu_35345dfd4cuda3std3__48unexpectE,@object
	.size		_ZN34_INTERNAL_28917f9b_4_k_cu_35345dfd4cuda3std3__48unexpectE,(_ZN34_INTERNAL_28917f9b_4_k_cu_35345dfd6thrust24THRUST_300001_SM_1000_NS8cuda_cub3parE - _ZN34_INTERNAL_28917f9b_4_k_cu_35345dfd4cuda3std3__48unexpectE)
_ZN34_INTERNAL_28917f9b_4_k_cu_35345dfd4cuda3std3__48unexpectE:
	.zero		1
	.type		_ZN34_INTERNAL_28917f9b_4_k_cu_35345dfd6thrust24THRUST_300001_SM_1000_NS8cuda_cub3parE,@object
	.size		_ZN34_INTERNAL_28917f9b_4_k_cu_35345dfd6thrust24THRUST_300001_SM_1000_NS8cuda_cub3parE,(.L_29 - _ZN34_INTERNAL_28917f9b_4_k_cu_35345dfd6thrust24THRUST_300001_SM_1000_NS8cuda_cub3parE)
_ZN34_INTERNAL_28917f9b_4_k_cu_35345dfd6thrust24THRUST_300001_SM_1000_NS8cuda_cub3parE:
	.zero		1
.L_29:


//--------------------- .nv.constant0._ZN3cub18CUB_300001_SM_10006detail11EmptyKernelIvEEvv --------------------------
	.section	.nv.constant0._ZN3cub18CUB_300001_SM_10006detail11EmptyKernelIvEEvv,"a",@progbits
	.sectionflags	@""
	.align	4
.nv.constant0._ZN3cub18CUB_300001_SM_10006detail11EmptyKernelIvEEvv:
	.zero		896


//--------------------- SYMBOLS --------------------------

	.type		.nv.reservedSmem.offset0,@object
	.size		.nv.reservedSmem.offset0,0x4
